	.headerflags	@"EF_CUDA_TEXMODE_UNIFIED EF_CUDA_64BIT_ADDRESS EF_CUDA_ACCELERATORS EF_CUDA_SM90 EF_CUDA_VIRTUAL_SM(EF_CUDA_SM90)"
	.elftype	@"ET_EXEC"


//--------------------- .nv.info                  --------------------------
	.section	.nv.info,"",@"SHT_CUDA_INFO"
	.align	4


	//----- nvinfo : EIATTR_REGCOUNT
	.align		4
        /*0000*/ 	.byte	0x04, 0x2f
        /*0002*/ 	.short	(.L_3 - .L_2)
	.align		4
.L_2:
        /*0004*/ 	.word	index@(triton_poi_fused__native_batch_norm_legit_no_training_convolution_elu_13)
        /*0008*/ 	.word	0x00000014


	//----- nvinfo : EIATTR_MIN_STACK_SIZE
	.align		4
.L_3:
        /*000c*/ 	.byte	0x04, 0x12
        /*000e*/ 	.short	(.L_5 - .L_4)
	.align		4
.L_4:
        /*0010*/ 	.word	index@(triton_poi_fused__native_batch_norm_legit_no_training_convolution_elu_13)
        /*0014*/ 	.word	0x00000000


	//----- nvinfo : EIATTR_FRAME_SIZE
	.align		4
.L_5:
        /*0018*/ 	.byte	0x04, 0x11
        /*001a*/ 	.short	(.L_7 - .L_6)
	.align		4
.L_6:
        /*001c*/ 	.word	index@(triton_poi_fused__native_batch_norm_legit_no_training_convolution_elu_13)
        /*0020*/ 	.word	0x00000000


	//----- nvinfo : EIATTR_MIN_STACK_SIZE
	.align		4
.L_7:
        /*0024*/ 	.byte	0x04, 0x12
        /*0026*/ 	.short	(.L_9 - .L_8)
	.align		4
.L_8:
        /*0028*/ 	.word	index@(triton_poi_fused__native_batch_norm_legit_no_training_convolution_elu_13)
        /*002c*/ 	.word	0x00000000
.L_9:


//--------------------- .nv.info.triton_poi_fused__native_batch_norm_legit_no_training_convolution_elu_13 --------------------------
	.section	.nv.info.triton_poi_fused__native_batch_norm_legit_no_training_convolution_elu_13,"",@"SHT_CUDA_INFO"
	.sectionflags	@""
	.align	4


	//----- nvinfo : EIATTR_CUDA_API_VERSION
	.align		4
        /*0000*/ 	.byte	0x04, 0x37
        /*0002*/ 	.short	(.L_11 - .L_10)
.L_10:
        /*0004*/ 	.word	0x0000007c


	//----- nvinfo : EIATTR_KPARAM_INFO
	.align		4
.L_11:
        /*0008*/ 	.byte	0x04, 0x17
        /*000a*/ 	.short	(.L_13 - .L_12)
.L_12:
        /*000c*/ 	.word	0x00000000
        /*0010*/ 	.short	0x0007
        /*0012*/ 	.short	0x0038
        /*0014*/ 	.byte	0x00, 0xf0, 0x11, 0x00


	//----- nvinfo : EIATTR_KPARAM_INFO
	.align		4
.L_13:
        /*0018*/ 	.byte	0x04, 0x17
        /*001a*/ 	.short	(.L_15 - .L_14)
.L_14:
        /*001c*/ 	.word	0x00000000
        /*0020*/ 	.short	0x0006
        /*0022*/ 	.short	0x0030
        /*0024*/ 	.byte	0x00, 0xf4, 0x21, 0x00


	//----- nvinfo : EIATTR_KPARAM_INFO
	.align		4
.L_15:
        /*0028*/ 	.byte	0x04, 0x17
        /*002a*/ 	.short	(.L_17 - .L_16)
.L_16:
        /*002c*/ 	.word	0x00000000
        /*0030*/ 	.short	0x0005
        /*0032*/ 	.short	0x0028
        /*0034*/ 	.byte	0x00, 0xf4, 0x21, 0x00


	//----- nvinfo : EIATTR_KPARAM_INFO
	.align		4
.L_17:
        /*0038*/ 	.byte	0x04, 0x17
        /*003a*/ 	.short	(.L_19 - .L_18)
.L_18:
        /*003c*/ 	.word	0x00000000
        /*0040*/ 	.short	0x0004
        /*0042*/ 	.short	0x0020
        /*0044*/ 	.byte	0x00, 0xf4, 0x21, 0x00


	//----- nvinfo : EIATTR_KPARAM_INFO
	.align		4
.L_19:
        /*0048*/ 	.byte	0x04, 0x17
        /*004a*/ 	.short	(.L_21 - .L_20)
.L_20:
        /*004c*/ 	.word	0x00000000
        /*0050*/ 	.short	0x0003
        /*0052*/ 	.short	0x0018
        /*0054*/ 	.byte	0x00, 0xf4, 0x21, 0x00


	//----- nvinfo : EIATTR_KPARAM_INFO
	.align		4
.L_21:
        /*0058*/ 	.byte	0x04, 0x17
        /*005a*/ 	.short	(.L_23 - .L_22)
.L_22:
        /*005c*/ 	.word	0x00000000
        /*0060*/ 	.short	0x0002
        /*0062*/ 	.short	0x0010
        /*0064*/ 	.byte	0x00, 0xf4, 0x21, 0x00


	//----- nvinfo : EIATTR_KPARAM_INFO
	.align		4
.L_23:
        /*0068*/ 	.byte	0x04, 0x17
        /*006a*/ 	.short	(.L_25 - .L_24)
.L_24:
        /*006c*/ 	.word	0x00000000
        /*0070*/ 	.short	0x0001
        /*0072*/ 	.short	0x0008
        /*0074*/ 	.byte	0x00, 0xf4, 0x21, 0x00


	//----- nvinfo : EIATTR_KPARAM_INFO
	.align		4
.L_25:
        /*0078*/ 	.byte	0x04, 0x17
        /*007a*/ 	.short	(.L_27 - .L_26)
.L_26:
        /*007c*/ 	.word	0x00000000
        /*0080*/ 	.short	0x0000
        /*0082*/ 	.short	0x0000
        /*0084*/ 	.byte	0x00, 0xf4, 0x21, 0x00


	//----- nvinfo : EIATTR_SPARSE_MMA_MASK
	.align		4
.L_27:
        /*0088*/ 	.byte	0x03, 0x50
        /*008a*/ 	.short	0x0000


	//----- nvinfo : EIATTR_MAXREG_COUNT
	.align		4
        /*008c*/ 	.byte	0x03, 0x1b
        /*008e*/ 	.short	0x00ff


	//----- nvinfo : EIATTR_EXIT_INSTR_OFFSETS
	.align		4
        /*0090*/ 	.byte	0x04, 0x1c
        /*0092*/ 	.short	(.L_29 - .L_28)


	//   ....[0]....
.L_28:
        /*0094*/ 	.word	0x000006f0


	//----- nvinfo : EIATTR_REQNTID
	.align		4
.L_29:
        /*0098*/ 	.byte	0x04, 0x10
        /*009a*/ 	.short	(.L_31 - .L_30)
.L_30:
        /*009c*/ 	.word	0x00000080
        /*00a0*/ 	.word	0x00000001
        /*00a4*/ 	.word	0x00000001


	//----- nvinfo : EIATTR_CBANK_PARAM_SIZE
	.align		4
.L_31:
        /*00a8*/ 	.byte	0x03, 0x19
        /*00aa*/ 	.short	0x003c


	//----- nvinfo : EIATTR_PARAM_CBANK
	.align		4
        /*00ac*/ 	.byte	0x04, 0x0a
        /*00ae*/ 	.short	(.L_33 - .L_32)
	.align		4
.L_32:
        /*00b0*/ 	.word	index@(.nv.constant0.triton_poi_fused__native_batch_norm_legit_no_training_convolution_elu_13)
        /*00b4*/ 	.short	0x0210
        /*00b6*/ 	.short	0x003c


	//----- nvinfo : EIATTR_SW_WAR
	.align		4
.L_33:
        /*00b8*/ 	.byte	0x04, 0x36
        /*00ba*/ 	.short	(.L_35 - .L_34)
.L_34:
        /*00bc*/ 	.word	0x00000008
.L_35:


//--------------------- .nv.callgraph             --------------------------
	.section	.nv.callgraph,"",@"SHT_CUDA_CALLGRAPH"
	.align	4
	.sectionentsize	8
	.align		4
        /*0000*/ 	.word	0x00000000
	.align		4
        /*0004*/ 	.word	0xffffffff
	.align		4
        /*0008*/ 	.word	0x00000000
	.align		4
        /*000c*/ 	.word	0xfffffffe
	.align		4
        /*0010*/ 	.word	0x00000000
	.align		4
        /*0014*/ 	.word	0xfffffffd
	.align		4
        /*0018*/ 	.word	0x00000000
	.align		4
        /*001c*/ 	.word	0xfffffffc


//--------------------- .nv.constant4             --------------------------
	.section	.nv.constant4,"a",@progbits
	.align	8
	.align		8
.nv.constant4:
        /*0000*/ 	.dword	_$_str
	.align		8
        /*0008*/ 	.dword	_$_str_$_2


//--------------------- .text.triton_poi_fused__native_batch_norm_legit_no_training_convolution_elu_13 --------------------------
	.section	.text.triton_poi_fused__native_batch_norm_legit_no_training_convolution_elu_13,"ax",@progbits
	.align	128
        .global         triton_poi_fused__native_batch_norm_legit_no_training_convolution_elu_13
        .type           triton_poi_fused__native_batch_norm_legit_no_training_convolution_elu_13,@function
        .size           triton_poi_fused__native_batch_norm_legit_no_training_convolution_elu_13,(.L_x_1 - triton_poi_fused__native_batch_norm_legit_no_training_convolution_elu_13)
        .other          triton_poi_fused__native_batch_norm_legit_no_training_convolution_elu_13,@"STO_CUDA_ENTRY STV_DEFAULT"
triton_poi_fused__native_batch_norm_legit_no_training_convolution_elu_13:
.text.triton_poi_fused__native_batch_norm_legit_no_training_convolution_elu_13:
[----:B------:R-:W-:Y:S01]  /*0000*/  LDC R1, c[0x0][0x28] ;  /* 0x00000a00ff017b82 */ /* 0x000fe20000000800 */
[----:B------:R-:W1:Y:S07]  /*0010*/  S2R R0, SR_TID.X ;  /* 0x0000000000007919 */ /* 0x000e6e0000002100 */
[----:B------:R-:W2:Y:S01]  /*0020*/  LDC.64 R12, c[0x0][0x230] ;  /* 0x00008c00ff0c7b82 */ /* 0x000ea20000000a00 */
[----:B------:R-:W-:Y:S01]  /*0030*/  ULDC.64 UR4, c[0x0][0x208] ;  /* 0x0000820000047ab9 */ /* 0x000fe20000000a00 */
[----:B------:R-:W3:Y:S06]  /*0040*/  S2R R5, SR_CTAID.X ;  /* 0x0000000000057919 */ /* 0x000eec0000002500 */
[----:B------:R-:W4:Y:S08]  /*0050*/  LDC.64 R8, c[0x0][0x220] ;  /* 0x00008800ff087b82 */ /* 0x000f300000000a00 */
[----:B------:R-:W5:Y:S08]  /*0060*/  LDC.64 R10, c[0x0][0x228] ;  /* 0x00008a00ff0a7b82 */ /* 0x000f700000000a00 */
[----:B------:R-:W4:Y:S01]  /*0070*/  LDC.64 R14, c[0x0][0x238] ;  /* 0x00008e00ff0e7b82 */ /* 0x000f220000000a00 */
[----:B-1----:R-:W-:-:S02]  /*0080*/  SHF.L.U32 R0, R0, 0x1, RZ ;  /* 0x0000000100007819 */ /* 0x002fc400000006ff */
[----:B---3--:R-:W-:Y:S02]  /*0090*/  SHF.R.S32.HI R3, RZ, 0x17, R5 ;  /* 0x00000017ff037819 */ /* 0x008fe40000011405 */
[----:B------:R-:W-:Y:S02]  /*00a0*/  LOP3.LUT R0, R0, 0xfe, RZ, 0xc0, !PT ;  /* 0x000000fe00007812 */ /* 0x000fe400078ec0ff */
[----:B------:R-:W-:Y:S02]  /*00b0*/  SGXT R3, R3, 0x1 ;  /* 0x000000010303781a */ /* 0x000fe40000000200 */
[----:B------:R-:W-:Y:S02]  /*00c0*/  LEA R0, R5, R0, 0x8 ;  /* 0x0000000005007211 */ /* 0x000fe400078e40ff */
[----:B------:R-:W1:Y:S02]  /*00d0*/  LDC.64 R4, c[0x0][0x240] ;  /* 0x00009000ff047b82 */ /* 0x000e640000000a00 */
[----:B------:R-:W-:-:S04]  /*00e0*/  LEA.HI R3, R3, R0, RZ, 0x4 ;  /* 0x0000000003037211 */ /* 0x000fc800078f20ff */
[--C-:B------:R-:W-:Y:S02]  /*00f0*/  SHF.R.S32.HI R2, RZ, 0x4, R3.reuse ;  /* 0x00000004ff027819 */ /* 0x100fe40000011403 */
[----:B------:R-:W-:-:S04]  /*0100*/  SHF.R.S32.HI R3, RZ, 0x1f, R3 ;  /* 0x0000001fff037819 */ /* 0x000fc80000011403 */
[----:B------:R-:W-:-:S04]  /*0110*/  LEA.HI R3, R3, R2, RZ, 0x9 ;  /* 0x0000000203037211 */ /* 0x000fc800078f48ff */
[----:B------:R-:W-:-:S04]  /*0120*/  LOP3.LUT R3, R3, 0xfffffe00, RZ, 0xc0, !PT ;  /* 0xfffffe0003037812 */ /* 0x000fc800078ec0ff */
[----:B------:R-:W-:Y:S02]  /*0130*/  IADD3 R17, R2, -R3, RZ ;  /* 0x8000000302117210 */ /* 0x000fe40007ffe0ff */
[----:B------:R-:W3:Y:S03]  /*0140*/  LDC.64 R2, c[0x0][0x210] ;  /* 0x00008400ff027b82 */ /* 0x000ee60000000a00 */
[----:B--2---:R-:W-:-:S05]  /*0150*/  IMAD.WIDE R12, R17, 0x4, R12 ;  /* 0x00000004110c7825 */ /* 0x004fca00078e020c */
[----:B------:R2:W2:Y:S01]  /*0160*/  LDG.E.EL R16, desc[UR4][R12.64] ;  /* 0x000000040c107981 */ /* 0x0004a2000c2e1900 */
[----:B----4-:R-:W-:-:S04]  /*0170*/  IMAD.WIDE R8, R17, 0x4, R8 ;  /* 0x0000000411087825 */ /* 0x010fc800078e0208 */
[C---:B-----5:R-:W-:Y:S02]  /*0180*/  IMAD.WIDE R10, R17.reuse, 0x4, R10 ;  /* 0x00000004110a7825 */ /* 0x060fe400078e020a */
[----:B------:R4:W5:Y:S02]  /*0190*/  LDG.E.EL R8, desc[UR4][R8.64] ;  /* 0x0000000408087981 */ /* 0x000964000c2e1900 */
[C---:B-1----:R-:W-:Y:S02]  /*01a0*/  IMAD.WIDE R4, R17.reuse, 0x4, R4 ;  /* 0x0000000411047825 */ /* 0x042fe400078e0204 */
[----:B------:R-:W5:Y:S02]  /*01b0*/  LDG.E.EL R10, desc[UR4][R10.64] ;  /* 0x000000040a0a7981 */ /* 0x000f64000c2e1900 */
[----:B---3--:R-:W-:Y:S02]  /*01c0*/  IMAD.WIDE R2, R0, 0x4, R2 ;  /* 0x0000000400027825 */ /* 0x008fe400078e0202 */
[----:B------:R-:W3:Y:S04]  /*01d0*/  LDG.E.EL R5, desc[UR4][R4.64] ;  /* 0x0000000404057981 */ /* 0x000ee8000c2e1900 */
[----:B------:R-:W5:Y:S01]  /*01e0*/  LDG.E.64 R6, desc[UR4][R2.64] ;  /* 0x0000000402067981 */ /* 0x000f62000c1e1b00 */
[----:B0-2---:R-:W-:-:S06]  /*01f0*/  IMAD.WIDE R12, R17, 0x4, R14 ;  /* 0x00000004110c7825 */ /* 0x005fcc00078e020e */
[----:B------:R0:W3:Y:S01]  /*0200*/  LDG.E.EL R12, desc[UR4][R12.64] ;  /* 0x000000040c0c7981 */ /* 0x0000e2000c2e1900 */
[----:B----4-:R-:W-:Y:S01]  /*0210*/  HFMA2.MMA R9, -RZ, RZ, 1.625, 0 ;  /* 0x3e800000ff097435 */ /* 0x010fe200000001ff */
[----:B0-----:R-:W-:Y:S01]  /*0220*/  MOV R13, 0x3ab5ebe6 ;  /* 0x3ab5ebe6000d7802 */ /* 0x001fe20000000f00 */
[----:B------:R-:W-:-:S04]  /*0230*/  FADD R16, R16, 9.9999997473787516356e-05 ;  /* 0x38d1b71710107421 */ /* 0x000fc80000000000 */
[----:B------:R-:W0:Y:S02]  /*0240*/  MUFU.SQRT R14, R16 ;  /* 0x00000010000e7308 */ /* 0x000e240000002000 */
[C---:B0-----:R-:W-:Y:S02]  /*0250*/  FSETP.GT.AND P0, PT, R14.reuse, 8.50705917302346158658e+37, PT ;  /* 0x7e8000000e00780b */ /* 0x041fe40003f04000 */
[----:B------:R-:W-:-:S11]  /*0260*/  FSETP.GEU.AND P1, PT, R14, 1.175494350822287508e-38, PT ;  /* 0x008000000e00780b */ /* 0x000fd60003f2e000 */
[----:B------:R-:W-:-:S04]  /*0270*/  @P0 FMUL R14, R14, 0.25 ;  /* 0x3e8000000e0e0820 */ /* 0x000fc80000400000 */
[----:B------:R-:W-:-:S06]  /*0280*/  @!P1 FMUL R14, R14, 16777216 ;  /* 0x4b8000000e0e9820 */ /* 0x000fcc0000400000 */
[----:B------:R-:W0:Y:S01]  /*0290*/  MUFU.RCP R14, R14 ;  /* 0x0000000e000e7308 */ /* 0x000e220000001000 */
[----:B------:R-:W-:Y:S01]  /*02a0*/  FSEL R9, R9, 1, P0 ;  /* 0x3f80000009097808 */ /* 0x000fe20000000000 */
[--C-:B-----5:R-:W-:Y:S01]  /*02b0*/  FADD R6, R6, R8.reuse ;  /* 0x0000000806067221 */ /* 0x120fe20000000000 */
[----:B------:R-:W-:-:S03]  /*02c0*/  FADD R7, R7, R8 ;  /* 0x0000000807077221 */ /* 0x000fc60000000000 */
[----:B------:R-:W-:Y:S01]  /*02d0*/  @!P1 FMUL R9, R9, 16777216 ;  /* 0x4b80000009099820 */ /* 0x000fe20000400000 */
[C---:B------:R-:W-:Y:S01]  /*02e0*/  FADD R4, -R10.reuse, R6 ;  /* 0x000000060a047221 */ /* 0x040fe20000000100 */
[----:B------:R-:W-:Y:S02]  /*02f0*/  FADD R10, -R10, R7 ;  /* 0x000000070a0a7221 */ /* 0x000fe40000000100 */
[----:B0-----:R-:W-:-:S04]  /*0300*/  FMUL R9, R14, R9 ;  /* 0x000000090e097220 */ /* 0x001fc80000400000 */
[-C--:B------:R-:W-:Y:S01]  /*0310*/  FMUL R4, R4, R9.reuse ;  /* 0x0000000904047220 */ /* 0x080fe20000400000 */
[----:B------:R-:W-:-:S03]  /*0320*/  FMUL R10, R10, R9 ;  /* 0x000000090a0a7220 */ /* 0x000fc60000400000 */
[C-C-:B---3--:R-:W-:Y:S01]  /*0330*/  FFMA R4, R12.reuse, R4, R5.reuse ;  /* 0x000000040c047223 */ /* 0x148fe20000000005 */
[----:B------:R-:W-:-:S03]  /*0340*/  FFMA R5, R12, R10, R5 ;  /* 0x0000000a0c057223 */ /* 0x000fc60000000005 */
[----:B------:R-:W-:Y:S01]  /*0350*/  FMUL R8, R4, 1.4426950216293334961 ;  /* 0x3fb8aa3b04087820 */ /* 0x000fe20000400000 */
[----:B------:R-:W-:-:S05]  /*0360*/  FMUL R10, R5, 1.4426950216293334961 ;  /* 0x3fb8aa3b050a7820 */ /* 0x000fca0000400000 */
[----:B------:R-:W0:Y:S01]  /*0370*/  FRND R8, R8 ;  /* 0x0000000800087307 */ /* 0x000e220000201000 */
[----:B------:R-:W-:Y:S01]  /*0380*/  FADD.FTZ R9, |R4|, -RZ ;  /* 0x800000ff04097221 */ /* 0x000fe20000010200 */
[----:B------:R-:W-:-:S06]  /*0390*/  FADD.FTZ R11, |R5|, -RZ ;  /* 0x800000ff050b7221 */ /* 0x000fcc0000010200 */
[----:B------:R-:W1:Y:S01]  /*03a0*/  FRND R10, R10 ;  /* 0x0000000a000a7307 */ /* 0x000e620000201000 */
[----:B------:R-:W-:Y:S02]  /*03b0*/  FSETP.GEU.AND P0, PT, R9, 0.40999999642372131348, PT ;  /* 0x3ed1eb850900780b */ /* 0x000fe40003f0e000 */
[----:B------:R-:W-:Y:S02]  /*03c0*/  FSETP.GEU.AND P1, PT, R11, 0.40999999642372131348, PT ;  /* 0x3ed1eb850b00780b */ /* 0x000fe40003f2e000 */
[----:B0-----:R-:W-:-:S04]  /*03d0*/  FSEL R9, R8, RZ, P0 ;  /* 0x000000ff08097208 */ /* 0x001fc80000000000 */
[C---:B------:R-:W-:Y:S01]  /*03e0*/  FSETP.NEU.AND P4, PT, R9.reuse, 128, PT ;  /* 0x430000000900780b */ /* 0x040fe20003f8d000 */
[C---:B------:R-:W-:Y:S01]  /*03f0*/  FFMA.FTZ R12, -R9.reuse, 0.693145751953125, R4 ;  /* 0x3f317200090c7823 */ /* 0x040fe20000010104 */
[----:B-1----:R-:W-:Y:S02]  /*0400*/  FSEL R14, R10, RZ, P1 ;  /* 0x000000ff0a0e7208 */ /* 0x002fe40000800000 */
[C---:B------:R-:W-:Y:S01]  /*0410*/  FSEL R10, R9.reuse, 127, P4 ;  /* 0x42fe0000090a7808 */ /* 0x040fe20002000000 */
[----:B------:R-:W-:Y:S02]  /*0420*/  FFMA.FTZ R9, -R9, 1.428606765330187045e-06, R12 ;  /* 0x35bfbe8e09097823 */ /* 0x000fe4000001010c */
[C---:B------:R-:W-:Y:S01]  /*0430*/  FFMA.FTZ R11, -R14.reuse, 0.693145751953125, R5 ;  /* 0x3f3172000e0b7823 */ /* 0x040fe20000010105 */
[C---:B------:R-:W-:Y:S01]  /*0440*/  FSETP.NEU.AND P2, PT, R14.reuse, 128, PT ;  /* 0x430000000e00780b */ /* 0x040fe20003f4d000 */
[C---:B------:R-:W-:Y:S02]  /*0450*/  FFMA.FTZ R8, R9.reuse, R13, 0.0083824126049876213074 ;  /* 0x3c09566309087423 */ /* 0x040fe4000001000d */
[C---:B------:R-:W-:Y:S01]  /*0460*/  FFMA.FTZ R16, -R14.reuse, 1.428606765330187045e-06, R11 ;  /* 0x35bfbe8e0e107823 */ /* 0x040fe2000001010b */
[----:B------:R-:W-:Y:S01]  /*0470*/  FSEL R11, R14, 127, P2 ;  /* 0x42fe00000e0b7808 */ /* 0x000fe20001000000 */
[----:B------:R-:W-:-:S02]  /*0480*/  FFMA.FTZ R8, R9, R8, 0.041667830199003219604 ;  /* 0x3d2aabe309087423 */ /* 0x000fc40000010008 */
[C---:B------:R-:W-:Y:S01]  /*0490*/  FFMA.FTZ R13, R16.reuse, R13, 0.0083824126049876213074 ;  /* 0x3c095663100d7423 */ /* 0x040fe2000001000d */
[----:B------:R-:W0:Y:S01]  /*04a0*/  MUFU.EX2 R12, R10 ;  /* 0x0000000a000c7308 */ /* 0x000e220000000800 */
[----:B------:R-:W-:Y:S02]  /*04b0*/  FFMA.FTZ R8, R9, R8, 0.16666397452354431152 ;  /* 0x3e2aa9f609087423 */ /* 0x000fe40000010008 */
[----:B------:R-:W-:-:S05]  /*04c0*/  FFMA.FTZ R15, R16, R13, 0.041667830199003219604 ;  /* 0x3d2aabe3100f7423 */ /* 0x000fca000001000d */
[----:B------:R-:W1:Y:S01]  /*04d0*/  MUFU.EX2 R13, R11 ;  /* 0x0000000b000d7308 */ /* 0x000e620000000800 */
[----:B------:R-:W-:Y:S01]  /*04e0*/  FFMA.FTZ R15, R16, R15, 0.16666397452354431152 ;  /* 0x3e2aa9f6100f7423 */ /* 0x000fe2000001000f */
[----:B------:R-:W-:-:S03]  /*04f0*/  FFMA.FTZ R8, R9, R8, 0.49999994039535522461 ;  /* 0x3efffffe09087423 */ /* 0x000fc60000010008 */
[----:B------:R-:W-:Y:S01]  /*0500*/  FFMA.FTZ R15, R16, R15, 0.49999994039535522461 ;  /* 0x3efffffe100f7423 */ /* 0x000fe2000001000f */
[----:B------:R-:W-:-:S03]  /*0510*/  FMUL R8, R9, R8 ;  /* 0x0000000809087220 */ /* 0x000fc60000400000 */
[C---:B------:R-:W-:Y:S01]  /*0520*/  FMUL R17, R16.reuse, R15 ;  /* 0x0000000f10117220 */ /* 0x040fe20000400000 */
[----:B------:R-:W-:Y:S02]  /*0530*/  FFMA.FTZ R15, R9, R8, R9 ;  /* 0x00000008090f7223 */ /* 0x000fe40000010009 */
[----:B------:R-:W2:Y:S01]  /*0540*/  LDC.64 R8, c[0x0][0x218] ;  /* 0x00008600ff087b82 */ /* 0x000ea20000000a00 */
[----:B------:R-:W-:Y:S01]  /*0550*/  FFMA.FTZ R16, R16, R17, R16 ;  /* 0x0000001110107223 */ /* 0x000fe20000010010 */
[----:B0-----:R-:W-:Y:S01]  /*0560*/  FADD R17, R12, -1 ;  /* 0xbf8000000c117421 */ /* 0x001fe20000000000 */
[C---:B-1----:R-:W-:Y:S01]  /*0570*/  FADD R14, R13.reuse, -1 ;  /* 0xbf8000000d0e7421 */ /* 0x042fe20000000000 */
[----:B------:R-:W-:Y:S02]  /*0580*/  FSETP.NEU.AND P1, PT, R4, RZ, PT ;  /* 0x000000ff0400720b */ /* 0x000fe40003f2d000 */
[----:B------:R-:W-:Y:S01]  /*0590*/  FFMA.FTZ R12, R12, R15, R17 ;  /* 0x0000000f0c0c7223 */ /* 0x000fe20000010011 */
[----:B------:R-:W-:Y:S01]  /*05a0*/  FFMA.FTZ R13, R13, R16, R14 ;  /* 0x000000100d0d7223 */ /* 0x000fe2000001000e */
[----:B------:R-:W-:-:S02]  /*05b0*/  FSETP.NEU.AND P0, PT, R5, RZ, PT ;  /* 0x000000ff0500720b */ /* 0x000fc40003f0d000 */
[----:B------:R-:W-:Y:S01]  /*05c0*/  FSETP.GT.AND P3, PT, R11, 128, PT ;  /* 0x430000000b00780b */ /* 0x000fe20003f64000 */
[----:B------:R-:W-:Y:S01]  /*05d0*/  @!P2 FADD R13, R13, R13 ;  /* 0x0000000d0d0da221 */ /* 0x000fe20000000000 */
[----:B------:R-:W-:Y:S01]  /*05e0*/  @!P4 FADD R12, R12, R12 ;  /* 0x0000000c0c0cc221 */ /* 0x000fe20000000000 */
[C---:B------:R-:W-:Y:S02]  /*05f0*/  FSETP.GT.AND P4, PT, R10.reuse, 128, PT ;  /* 0x430000000a00780b */ /* 0x040fe40003f84000 */
[----:B------:R-:W-:Y:S02]  /*0600*/  FSETP.GEU.AND P2, PT, R11, -25, PT ;  /* 0xc1c800000b00780b */ /* 0x000fe40003f4e000 */
[----:B------:R-:W-:Y:S02]  /*0610*/  FSEL R13, R13, +INF , !P3 ;  /* 0x7f8000000d0d7808 */ /* 0x000fe40005800000 */
[----:B------:R-:W-:Y:S02]  /*0620*/  FSETP.GEU.AND P3, PT, R10, -25, PT ;  /* 0xc1c800000a00780b */ /* 0x000fe40003f6e000 */
[----:B------:R-:W-:Y:S01]  /*0630*/  FSEL R12, R12, +INF , !P4 ;  /* 0x7f8000000c0c7808 */ /* 0x000fe20006000000 */
[----:B------:R-:W-:Y:S01]  /*0640*/  FADD R11, R4, R4 ;  /* 0x00000004040b7221 */ /* 0x000fe20000000000 */
[----:B------:R-:W-:Y:S01]  /*0650*/  FSEL R10, R13, -1, P2 ;  /* 0xbf8000000d0a7808 */ /* 0x000fe20001000000 */
[----:B------:R-:W-:Y:S01]  /*0660*/  @!P0 FADD R10, R5, R5 ;  /* 0x00000005050a8221 */ /* 0x000fe20000000000 */
[----:B------:R-:W-:-:S02]  /*0670*/  @P1 FSEL R11, R12, -1, P3 ;  /* 0xbf8000000c0b1808 */ /* 0x000fc40001800000 */
[----:B------:R-:W-:Y:S02]  /*0680*/  FSETP.GT.AND P1, PT, R4, RZ, PT ;  /* 0x000000ff0400720b */ /* 0x000fe40003f24000 */
[C---:B------:R-:W-:Y:S01]  /*0690*/  FSETP.GT.AND P0, PT, R5.reuse, RZ, PT ;  /* 0x000000ff0500720b */ /* 0x040fe20003f04000 */
[----:B--2---:R-:W-:Y:S01]  /*06a0*/  IMAD.WIDE R8, R0, 0x4, R8 ;  /* 0x0000000400087825 */ /* 0x004fe200078e0208 */
[----:B------:R-:W-:Y:S02]  /*06b0*/  FSEL R4, R4, R11, P1 ;  /* 0x0000000b04047208 */ /* 0x000fe40000800000 */
[----:B------:R-:W-:Y:S01]  /*06c0*/  FSEL R5, R5, R10, P0 ;  /* 0x0000000a05057208 */ /* 0x000fe20000000000 */
[----:B------:R-:W-:Y:S04]  /*06d0*/  STG.E.64 desc[UR4][R2.64], R6 ;  /* 0x0000000602007986 */ /* 0x000fe8000c101b04 */
[----:B------:R-:W-:Y:S01]  /*06e0*/  STG.E.64 desc[UR4][R8.64], R4 ;  /* 0x0000000408007986 */ /* 0x000fe2000c101b04 */
[----:B------:R-:W-:Y:S05]  /*06f0*/  EXIT ;  /* 0x000000000000794d */ /* 0x000fea0003800000 */
.L_x_0:
[----:B------:R-:W-:-:S00]  /*0700*/  BRA `(.L_x_0) ;  /* 0xfffffffc00fc7947 */ /* 0x000fc0000383ffff */
[----:B------:R-:W-:-:S00]  /*0710*/  NOP ;  /* 0x0000000000007918 */ /* 0x000fc00000000000 */
        /* <DEDUP_REMOVED lines=14> */
.L_x_1:


//--------------------- .nv.global.init           --------------------------
	.section	.nv.global.init,"aw",@progbits
.nv.global.init:
	.type		_$_str,@object
	.size		_$_str,(_$_str_$_2 - _$_str)
_$_str:
        /*0000*/ 	.byte	0x5f, 0x5f, 0x43, 0x55, 0x44, 0x41, 0x5f, 0x46, 0x54, 0x5a, 0x00
	.type		_$_str_$_2,@object
	.size		_$_str_$_2,(.L_1 - _$_str_$_2)
_$_str_$_2:
        /*000b*/ 	.byte	0x5f, 0x5f, 0x43, 0x55, 0x44, 0x41, 0x5f, 0x50, 0x52, 0x45, 0x43, 0x5f, 0x53, 0x51, 0x52, 0x54
        /*001b*/ 	.byte	0x00
.L_1:


//--------------------- .nv.constant0.triton_poi_fused__native_batch_norm_legit_no_training_convolution_elu_13 --------------------------
	.section	.nv.constant0.triton_poi_fused__native_batch_norm_legit_no_training_convolution_elu_13,"a",@progbits
	.sectionflags	@""
	.align	4
.nv.constant0.triton_poi_fused__native_batch_norm_legit_no_training_convolution_elu_13:
	.zero		588
